//
// Generated by NVIDIA NVVM Compiler
//
// Compiler Build ID: CL-36424714
// Cuda compilation tools, release 13.0, V13.0.88
// Based on NVVM 20.0.0
//

.version 9.0
.target sm_100
.address_size 64

	// .globl	calcDir
.extern .shared .align 16 .b8 array[];

.visible .entry calcDir(
	.param .u64 .ptr .align 1 calcDir_param_0,
	.param .u64 .ptr .align 1 calcDir_param_1,
	.param .u64 .ptr .align 1 calcDir_param_2,
	.param .u64 .ptr .align 1 calcDir_param_3,
	.param .u64 .ptr .align 1 calcDir_param_4,
	.param .u64 .ptr .align 1 calcDir_param_5,
	.param .u64 .ptr .align 1 calcDir_param_6,
	.param .u64 .ptr .align 1 calcDir_param_7,
	.param .u64 .ptr .align 1 calcDir_param_8,
	.param .u64 .ptr .align 1 calcDir_param_9,
	.param .u64 .ptr .align 1 calcDir_param_10,
	.param .u64 .ptr .align 1 calcDir_param_11,
	.param .u64 .ptr .align 1 calcDir_param_12,
	.param .u64 .ptr .align 1 calcDir_param_13,
	.param .u64 .ptr .align 1 calcDir_param_14
)
{
	.reg .pred 	%p<3>;
	.reg .b32 	%r<35>;
	.reg .b32 	%f<19>;
	.reg .b64 	%rd<50>;

	ld.param.u64 	%rd2, [calcDir_param_1];
	ld.param.u64 	%rd4, [calcDir_param_3];
	ld.param.u64 	%rd5, [calcDir_param_4];
	ld.param.u64 	%rd8, [calcDir_param_7];
	ld.param.u64 	%rd9, [calcDir_param_8];
	ld.param.u64 	%rd10, [calcDir_param_9];
	ld.param.u64 	%rd11, [calcDir_param_10];
	ld.param.u64 	%rd13, [calcDir_param_12];
	mov.u32 	%r1, %tid.x;
	setp.ne.s32 	%p1, %r1, 0;
	@%p1 bra 	$L__BB0_2;
	ld.param.u64 	%rd49, [calcDir_param_11];
	ld.param.u64 	%rd48, [calcDir_param_6];
	ld.param.u64 	%rd47, [calcDir_param_5];
	cvta.to.global.u64 	%rd14, %rd49;
	cvta.to.global.u64 	%rd15, %rd13;
	cvta.to.global.u64 	%rd16, %rd5;
	cvta.to.global.u64 	%rd17, %rd47;
	cvta.to.global.u64 	%rd18, %rd48;
	cvta.to.global.u64 	%rd19, %rd8;
	cvta.to.global.u64 	%rd20, %rd9;
	cvta.to.global.u64 	%rd21, %rd10;
	cvta.to.global.u64 	%rd22, %rd11;
	mov.u32 	%r6, %ctaid.x;
	mul.wide.u32 	%rd23, %r6, 4;
	add.s64 	%rd24, %rd14, %rd23;
	ld.global.u32 	%r7, [%rd24];
	add.s64 	%rd25, %rd15, %rd23;
	ld.global.u32 	%r8, [%rd25];
	mul.wide.s32 	%rd26, %r7, 4;
	add.s64 	%rd27, %rd16, %rd26;
	ld.global.u32 	%r9, [%rd27];
	add.s64 	%rd28, %rd17, %rd26;
	ld.global.u32 	%r10, [%rd28];
	add.s64 	%rd29, %rd18, %rd26;
	ld.global.u32 	%r11, [%rd29];
	st.shared.v4.u32 	[array], {%r8, %r9, %r10, %r11};
	add.s64 	%rd30, %rd19, %rd26;
	ld.global.u32 	%r12, [%rd30];
	add.s64 	%rd31, %rd20, %rd26;
	ld.global.u32 	%r13, [%rd31];
	add.s64 	%rd32, %rd21, %rd26;
	ld.global.u32 	%r14, [%rd32];
	add.s64 	%rd33, %rd22, %rd26;
	ld.global.u32 	%r15, [%rd33];
	st.shared.v4.u32 	[array+16], {%r12, %r13, %r14, %r15};
$L__BB0_2:
	bar.sync 	0;
	ld.shared.v4.u32 	{%r17, %r18, %r19, %r20}, [array];
	mov.b64 	%rd34, {%r17, %r18};
	ld.shared.u32 	%r21, [array+16];
	add.s32 	%r22, %r21, %r19;
	add.s32 	%r2, %r17, %r1;
	setp.ge.s32 	%p2, %r2, %r22;
	{ .reg .b32 tmp; mov.b64 {tmp, %r3}, %rd34; }
	mov.f32 	%f18, 0fBF800000;
	mov.b32 	%r34, -1;
	@%p2 bra 	$L__BB0_4;
	ld.param.u64 	%rd46, [calcDir_param_2];
	ld.param.u64 	%rd45, [calcDir_param_0];
	ld.shared.v2.f32 	{%f4, %f5}, [array+24];
	cvt.rzi.s32.f32 	%r23, %f5;
	cvt.rzi.s32.f32 	%r24, %f4;
	ld.shared.f32 	%f6, [array+20];
	cvt.rzi.s32.f32 	%r25, %f6;
	add.s32 	%r26, %r3, %r2;
	cvta.to.global.u64 	%rd35, %rd4;
	mul.wide.s32 	%rd36, %r26, 4;
	add.s64 	%rd37, %rd35, %rd36;
	ld.global.u32 	%r34, [%rd37];
	cvta.to.global.u64 	%rd38, %rd45;
	mul.wide.s32 	%rd39, %r34, 4;
	add.s64 	%rd40, %rd38, %rd39;
	ld.global.f32 	%f7, [%rd40];
	cvt.rn.f32.s32 	%f8, %r25;
	sub.f32 	%f9, %f7, %f8;
	cvta.to.global.u64 	%rd41, %rd2;
	add.s64 	%rd42, %rd41, %rd39;
	ld.global.f32 	%f10, [%rd42];
	cvt.rn.f32.s32 	%f11, %r24;
	sub.f32 	%f12, %f10, %f11;
	cvta.to.global.u64 	%rd43, %rd46;
	add.s64 	%rd44, %rd43, %rd39;
	ld.global.f32 	%f13, [%rd44];
	cvt.rn.f32.s32 	%f14, %r23;
	sub.f32 	%f15, %f13, %f14;
	mul.f32 	%f16, %f12, %f12;
	fma.rn.f32 	%f17, %f9, %f9, %f16;
	fma.rn.f32 	%f18, %f15, %f15, %f17;
$L__BB0_4:
	mov.u32 	%r27, %ntid.x;
	mov.u32 	%r28, array;
	shl.b32 	%r29, %r1, 2;
	add.s32 	%r30, %r28, %r29;
	shl.b32 	%r31, %r27, 2;
	add.s32 	%r32, %r30, 32;
	st.shared.f32 	[%r30+32], %f18;
	add.s32 	%r33, %r32, %r31;
	st.shared.u32 	[%r33], %r34;
	bar.sync 	0;
	ret;

}


// ===== COMPILED SASS (sm_100) =====

	.target	sm_100

	.elftype	@"ET_EXEC"


//--------------------- .note.nv.tkinfo           --------------------------
	.section	.note.nv.tkinfo,"",@"SHT_NOTE"
	.sectionflags	@"SHF_NOTE_NV_TKINFO"
	.tkinfo
        /*0018*/ 	.word	0x00000002
        /*0030*/ 	.string	""
        /*0030*/ 	.string	"ptxas"
        /*0030*/ 	.string	"Cuda compilation tools, release 13.0, V13.0.88"
        /*0030*/ 	.string	"Build cuda_13.0.r13.0/compiler.36424714_0"
        /*0030*/ 	.string	"-arch sm_100 -m 64 "



//--------------------- .note.nv.cuinfo           --------------------------
	.section	.note.nv.cuinfo,"",@"SHT_NOTE"
	.sectionflags	@"SHF_NOTE_NV_CUINFO"
        /*0018*/ 	.short	0x0002
        /*001a*/ 	.short	0x0064
        /*001c*/ 	.short	0x0082
	.zero		2


//--------------------- .nv.info                  --------------------------
	.section	.nv.info,"",@"SHT_CUDA_INFO"
	.align	4


	//----- nvinfo : EIATTR_REGCOUNT
	.align		4
        /*0000*/ 	.byte	0x04, 0x2f
        /*0002*/ 	.short	(.L_1 - .L_0)
	.align		4
.L_0:
        /*0004*/ 	.word	index@(calcDir)
        /*0008*/ 	.word	0x0000001e


	//----- nvinfo : EIATTR_FRAME_SIZE
	.align		4
.L_1:
        /*000c*/ 	.byte	0x04, 0x11
        /*000e*/ 	.short	(.L_3 - .L_2)
	.align		4
.L_2:
        /*0010*/ 	.word	index@(calcDir)
        /*0014*/ 	.word	0x00000000


	//----- nvinfo : EIATTR_MIN_STACK_SIZE
	.align		4
.L_3:
        /*0018*/ 	.byte	0x04, 0x12
        /*001a*/ 	.short	(.L_5 - .L_4)
	.align		4
.L_4:
        /*001c*/ 	.word	index@(calcDir)
        /*0020*/ 	.word	0x00000000
.L_5:


//--------------------- .nv.compat                --------------------------
	.section	.nv.compat,"",@"SHT_CUDA_COMPAT_INFO"
	.align	4
        /*0000*/ 	.byte	0x02, 0x09, 0x00, 0x00, 0x02, 0x02, 0x01, 0x00, 0x02, 0x05, 0x05, 0x00, 0x03, 0x07, 0x01, 0x01
        /*0010*/ 	.byte	0x02, 0x03, 0x00, 0x00, 0x02, 0x06, 0x01, 0x00, 0x04, 0x0b, 0x08, 0x00, 0x09, 0x00, 0x00, 0x00
        /*0020*/ 	.byte	0x00, 0x00, 0x00, 0x00


//--------------------- .nv.info.calcDir          --------------------------
	.section	.nv.info.calcDir,"",@"SHT_CUDA_INFO"
	.sectionflags	@""
	.align	4


	//----- nvinfo : EIATTR_CUDA_API_VERSION
	.align		4
        /*0000*/ 	.byte	0x04, 0x37
        /*0002*/ 	.short	(.L_7 - .L_6)
.L_6:
        /*0004*/ 	.word	0x00000082


	//----- nvinfo : EIATTR_KPARAM_INFO
	.align		4
.L_7:
        /*0008*/ 	.byte	0x04, 0x17
        /*000a*/ 	.short	(.L_9 - .L_8)
.L_8:
        /*000c*/ 	.word	0x00000000
        /*0010*/ 	.short	0x000e
        /*0012*/ 	.short	0x0070
        /*0014*/ 	.byte	0x00, 0xf5, 0x21, 0x00


	//----- nvinfo : EIATTR_KPARAM_INFO
	.align		4
.L_9:
        /*0018*/ 	.byte	0x04, 0x17
        /*001a*/ 	.short	(.L_11 - .L_10)
.L_10:
        /*001c*/ 	.word	0x00000000
        /*0020*/ 	.short	0x000d
        /*0022*/ 	.short	0x0068
        /*0024*/ 	.byte	0x00, 0xf5, 0x21, 0x00


	//----- nvinfo : EIATTR_KPARAM_INFO
	.align		4
.L_11:
        /*0028*/ 	.byte	0x04, 0x17
        /*002a*/ 	.short	(.L_13 - .L_12)
.L_12:
        /*002c*/ 	.word	0x00000000
        /*0030*/ 	.short	0x000c
        /*0032*/ 	.short	0x0060
        /*0034*/ 	.byte	0x00, 0xf5, 0x21, 0x00


	//----- nvinfo : EIATTR_KPARAM_INFO
	.align		4
.L_13:
        /*0038*/ 	.byte	0x04, 0x17
        /*003a*/ 	.short	(.L_15 - .L_14)
.L_14:
        /*003c*/ 	.word	0x00000000
        /*0040*/ 	.short	0x000b
        /*0042*/ 	.short	0x0058
        /*0044*/ 	.byte	0x00, 0xf5, 0x21, 0x00


	//----- nvinfo : EIATTR_KPARAM_INFO
	.align		4
.L_15:
        /*0048*/ 	.byte	0x04, 0x17
        /*004a*/ 	.short	(.L_17 - .L_16)
.L_16:
        /*004c*/ 	.word	0x00000000
        /*0050*/ 	.short	0x000a
        /*0052*/ 	.short	0x0050
        /*0054*/ 	.byte	0x00, 0xf5, 0x21, 0x00


	//----- nvinfo : EIATTR_KPARAM_INFO
	.align		4
.L_17:
        /*0058*/ 	.byte	0x04, 0x17
        /*005a*/ 	.short	(.L_19 - .L_18)
.L_18:
        /*005c*/ 	.word	0x00000000
        /*0060*/ 	.short	0x0009
        /*0062*/ 	.short	0x0048
        /*0064*/ 	.byte	0x00, 0xf5, 0x21, 0x00


	//----- nvinfo : EIATTR_KPARAM_INFO
	.align		4
.L_19:
        /*0068*/ 	.byte	0x04, 0x17
        /*006a*/ 	.short	(.L_21 - .L_20)
.L_20:
        /*006c*/ 	.word	0x00000000
        /*0070*/ 	.short	0x0008
        /*0072*/ 	.short	0x0040
        /*0074*/ 	.byte	0x00, 0xf5, 0x21, 0x00


	//----- nvinfo : EIATTR_KPARAM_INFO
	.align		4
.L_21:
        /*0078*/ 	.byte	0x04, 0x17
        /*007a*/ 	.short	(.L_23 - .L_22)
.L_22:
        /*007c*/ 	.word	0x00000000
        /*0080*/ 	.short	0x0007
        /*0082*/ 	.short	0x0038
        /*0084*/ 	.byte	0x00, 0xf5, 0x21, 0x00


	//----- nvinfo : EIATTR_KPARAM_INFO
	.align		4
.L_23:
        /*0088*/ 	.byte	0x04, 0x17
        /*008a*/ 	.short	(.L_25 - .L_24)
.L_24:
        /*008c*/ 	.word	0x00000000
        /*0090*/ 	.short	0x0006
        /*0092*/ 	.short	0x0030
        /*0094*/ 	.byte	0x00, 0xf5, 0x21, 0x00


	//----- nvinfo : EIATTR_KPARAM_INFO
	.align		4
.L_25:
        /*0098*/ 	.byte	0x04, 0x17
        /*009a*/ 	.short	(.L_27 - .L_26)
.L_26:
        /*009c*/ 	.word	0x00000000
        /*00a0*/ 	.short	0x0005
        /*00a2*/ 	.short	0x0028
        /*00a4*/ 	.byte	0x00, 0xf5, 0x21, 0x00


	//----- nvinfo : EIATTR_KPARAM_INFO
	.align		4
.L_27:
        /*00a8*/ 	.byte	0x04, 0x17
        /*00aa*/ 	.short	(.L_29 - .L_28)
.L_28:
        /*00ac*/ 	.word	0x00000000
        /*00b0*/ 	.short	0x0004
        /*00b2*/ 	.short	0x0020
        /*00b4*/ 	.byte	0x00, 0xf5, 0x21, 0x00


	//----- nvinfo : EIATTR_KPARAM_INFO
	.align		4
.L_29:
        /*00b8*/ 	.byte	0x04, 0x17
        /*00ba*/ 	.short	(.L_31 - .L_30)
.L_30:
        /*00bc*/ 	.word	0x00000000
        /*00c0*/ 	.short	0x0003
        /*00c2*/ 	.short	0x0018
        /*00c4*/ 	.byte	0x00, 0xf5, 0x21, 0x00


	//----- nvinfo : EIATTR_KPARAM_INFO
	.align		4
.L_31:
        /*00c8*/ 	.byte	0x04, 0x17
        /*00ca*/ 	.short	(.L_33 - .L_32)
.L_32:
        /*00cc*/ 	.word	0x00000000
        /*00d0*/ 	.short	0x0002
        /*00d2*/ 	.short	0x0010
        /*00d4*/ 	.byte	0x00, 0xf5, 0x21, 0x00


	//----- nvinfo : EIATTR_KPARAM_INFO
	.align		4
.L_33:
        /*00d8*/ 	.byte	0x04, 0x17
        /*00da*/ 	.short	(.L_35 - .L_34)
.L_34:
        /*00dc*/ 	.word	0x00000000
        /*00e0*/ 	.short	0x0001
        /*00e2*/ 	.short	0x0008
        /*00e4*/ 	.byte	0x00, 0xf5, 0x21, 0x00


	//----- nvinfo : EIATTR_KPARAM_INFO
	.align		4
.L_35:
        /*00e8*/ 	.byte	0x04, 0x17
        /*00ea*/ 	.short	(.L_37 - .L_36)
.L_36:
        /*00ec*/ 	.word	0x00000000
        /*00f0*/ 	.short	0x0000
        /*00f2*/ 	.short	0x0000
        /*00f4*/ 	.byte	0x00, 0xf5, 0x21, 0x00


	//----- nvinfo : EIATTR_SPARSE_MMA_MASK
	.align		4
.L_37:
        /*00f8*/ 	.byte	0x03, 0x50
        /*00fa*/ 	.short	0x0000


	//----- nvinfo : EIATTR_MAXREG_COUNT
	.align		4
        /*00fc*/ 	.byte	0x03, 0x1b
        /*00fe*/ 	.short	0x00ff


	//----- nvinfo : EIATTR_NUM_BARRIERS
	.align		4
        /*0100*/ 	.byte	0x02, 0x4c
        /*0102*/ 	.byte	0x01
	.zero		1


	//----- nvinfo : EIATTR_MERCURY_ISA_VERSION
	.align		4
        /*0104*/ 	.byte	0x03, 0x5f
        /*0106*/ 	.short	0x0101


	//----- nvinfo : EIATTR_UNUSED_LOAD_BYTE_OFFSET
	.align		4
        /*0108*/ 	.byte	0x04, 0x44
        /*010a*/ 	.short	(.L_39 - .L_38)


	//   ....[0]....
.L_38:
        /*010c*/ 	.word	0x000002f0
        /*0110*/ 	.word	0x00000fff


	//----- nvinfo : EIATTR_VRC_CTA_INIT_COUNT
	.align		4
.L_39:
        /*0114*/ 	.byte	0x02, 0x4a
	.zero		1
	.zero		1


	//----- nvinfo : EIATTR_EXIT_INSTR_OFFSETS
	.align		4
        /*0118*/ 	.byte	0x04, 0x1c
        /*011a*/ 	.short	(.L_41 - .L_40)


	//   ....[0]....
.L_40:
        /*011c*/ 	.word	0x00000550


	//----- nvinfo : EIATTR_CRS_STACK_SIZE
	.align		4
.L_41:
        /*0120*/ 	.byte	0x04, 0x1e
        /*0122*/ 	.short	(.L_43 - .L_42)
.L_42:
        /*0124*/ 	.word	0x00000000


	//----- nvinfo : EIATTR_CBANK_PARAM_SIZE
	.align		4
.L_43:
        /*0128*/ 	.byte	0x03, 0x19
        /*012a*/ 	.short	0x0078


	//----- nvinfo : EIATTR_PARAM_CBANK
	.align		4
        /*012c*/ 	.byte	0x04, 0x0a
        /*012e*/ 	.short	(.L_45 - .L_44)
	.align		4
.L_44:
        /*0130*/ 	.word	index@(.nv.constant0.calcDir)
        /*0134*/ 	.short	0x0380
        /*0136*/ 	.short	0x0078


	//----- nvinfo : EIATTR_SW_WAR
	.align		4
.L_45:
        /*0138*/ 	.byte	0x04, 0x36
        /*013a*/ 	.short	(.L_47 - .L_46)
.L_46:
        /*013c*/ 	.word	0x00000008
.L_47:


//--------------------- .nv.callgraph             --------------------------
	.section	.nv.callgraph,"",@"SHT_CUDA_CALLGRAPH"
	.align	4
	.sectionentsize	8
	.align		4
        /*0000*/ 	.word	0x00000000
	.align		4
        /*0004*/ 	.word	0xffffffff
	.align		4
        /*0008*/ 	.word	0x00000000
	.align		4
        /*000c*/ 	.word	0xfffffffe
	.align		4
        /*0010*/ 	.word	0x00000000
	.align		4
        /*0014*/ 	.word	0xfffffffd
	.align		4
        /*0018*/ 	.word	0x00000000
	.align		4
        /*001c*/ 	.word	0xfffffffc


//--------------------- .text.calcDir             --------------------------
	.section	.text.calcDir,"ax",@progbits
	.align	128
        .global         calcDir
        .type           calcDir,@function
        .size           calcDir,(.L_x_5 - calcDir)
        .other          calcDir,@"STO_CUDA_ENTRY STV_DEFAULT"
calcDir:
.text.calcDir:
[----:B------:R-:W-:Y:S01]  /*0000*/  LDC R1, c[0x0][0x37c] ;  /* 0x0000df00ff017b82 */ /* 0x000fe20000000800 */
[----:B------:R-:W0:Y:S01]  /*0010*/  S2R R3, SR_TID.X ;  /* 0x0000000000037919 */ /* 0x000e220000002100 */
[----:B------:R-:W1:Y:S01]  /*0020*/  LDCU.64 UR6, c[0x0][0x358] ;  /* 0x00006b00ff0677ac */ /* 0x000e620008000a00 */
[----:B------:R-:W-:Y:S01]  /*0030*/  BSSY.RECONVERGENT B0, `(.L_x_0) ;  /* 0x0000024000007945 */ /* 0x000fe20003800200 */
[----:B0-----:R-:W-:-:S13]  /*0040*/  ISETP.NE.AND P0, PT, R3, RZ, PT ;  /* 0x000000ff0300720c */ /* 0x001fda0003f05270 */
[----:B-1----:R-:W-:Y:S05]  /*0050*/  @P0 BRA `(.L_x_1) ;  /* 0x0000000000840947 */ /* 0x002fea0003800000 */
[----:B------:R-:W0:Y:S01]  /*0060*/  S2R R23, SR_CTAID.X ;  /* 0x0000000000177919 */ /* 0x000e220000002500 */
[----:B------:R-:W0:Y:S08]  /*0070*/  LDC.64 R6, c[0x0][0x3d8] ;  /* 0x0000f600ff067b82 */ /* 0x000e300000000a00 */
[----:B------:R-:W1:Y:S08]  /*0080*/  LDC.64 R16, c[0x0][0x3e0] ;  /* 0x0000f800ff107b82 */ /* 0x000e700000000a00 */
[----:B------:R-:W2:Y:S08]  /*0090*/  LDC.64 R12, c[0x0][0x3a0] ;  /* 0x0000e800ff0c7b82 */ /* 0x000eb00000000a00 */
[----:B------:R-:W3:Y:S01]  /*00a0*/  LDC.64 R14, c[0x0][0x3a8] ;  /* 0x0000ea00ff0e7b82 */ /* 0x000ee20000000a00 */
[----:B0-----:R-:W-:-:S07]  /*00b0*/  IMAD.WIDE.U32 R6, R23, 0x4, R6 ;  /* 0x0000000417067825 */ /* 0x001fce00078e0006 */
[----:B------:R-:W0:Y:S01]  /*00c0*/  LDC.64 R8, c[0x0][0x3b0] ;  /* 0x0000ec00ff087b82 */ /* 0x000e220000000a00 */
[----:B------:R-:W2:Y:S01]  /*00d0*/  LDG.E R7, desc[UR6][R6.64] ;  /* 0x0000000606077981 */ /* 0x000ea2000c1e1900 */
[----:B-1----:R-:W-:-:S06]  /*00e0*/  IMAD.WIDE.U32 R16, R23, 0x4, R16 ;  /* 0x0000000417107825 */ /* 0x002fcc00078e0010 */
[----:B------:R-:W1:Y:S08]  /*00f0*/  LDC.64 R10, c[0x0][0x3b8] ;  /* 0x0000ee00ff0a7b82 */ /* 0x000e700000000a00 */
[----:B------:R-:W4:Y:S08]  /*0100*/  LDC.64 R20, c[0x0][0x3c0] ;  /* 0x0000f000ff147b82 */ /* 0x000f300000000a00 */
[----:B------:R-:W5:Y:S08]  /*0110*/  LDC.64 R18, c[0x0][0x3c8] ;  /* 0x0000f200ff127b82 */ /* 0x000f700000000a00 */
[----:B------:R-:W5:Y:S01]  /*0120*/  LDC.64 R4, c[0x0][0x3d0] ;  /* 0x0000f400ff047b82 */ /* 0x000f620000000a00 */
[----:B--2---:R-:W-:-:S04]  /*0130*/  IMAD.WIDE R12, R7, 0x4, R12 ;  /* 0x00000004070c7825 */ /* 0x004fc800078e020c */
[----:B---3--:R-:W-:-:S04]  /*0140*/  IMAD.WIDE R14, R7, 0x4, R14 ;  /* 0x00000004070e7825 */ /* 0x008fc800078e020e */
[C---:B0-----:R-:W-:Y:S01]  /*0150*/  IMAD.WIDE R8, R7.reuse, 0x4, R8 ;  /* 0x0000000407087825 */ /* 0x041fe200078e0208 */
[----:B------:R-:W2:Y:S03]  /*0160*/  LDG.E R6, desc[UR6][R14.64] ;  /* 0x000000060e067981 */ /* 0x000ea6000c1e1900 */
[----:B-1----:R-:W-:-:S04]  /*0170*/  IMAD.WIDE R10, R7, 0x4, R10 ;  /* 0x00000004070a7825 */ /* 0x002fc800078e020a */
[C---:B----4-:R-:W-:Y:S01]  /*0180*/  IMAD.WIDE R20, R7.reuse, 0x4, R20 ;  /* 0x0000000407147825 */ /* 0x050fe200078e0214 */
[----:B------:R-:W3:Y:S03]  /*0190*/  LDG.E R24, desc[UR6][R10.64] ;  /* 0x000000060a187981 */ /* 0x000ee6000c1e1900 */
[C---:B-----5:R-:W-:Y:S01]  /*01a0*/  IMAD.WIDE R18, R7.reuse, 0x4, R18 ;  /* 0x0000000407127825 */ /* 0x060fe200078e0212 */
[----:B------:R-:W3:Y:S03]  /*01b0*/  LDG.E R25, desc[UR6][R20.64] ;  /* 0x0000000614197981 */ /* 0x000ee6000c1e1900 */
[----:B------:R-:W-:Y:S01]  /*01c0*/  IMAD.WIDE R22, R7, 0x4, R4 ;  /* 0x0000000407167825 */ /* 0x000fe200078e0204 */
[----:B------:R-:W3:Y:S04]  /*01d0*/  LDG.E R26, desc[UR6][R18.64] ;  /* 0x00000006121a7981 */ /* 0x000ee8000c1e1900 */
[----:B------:R-:W2:Y:S04]  /*01e0*/  LDG.E R4, desc[UR6][R16.64] ;  /* 0x0000000610047981 */ /* 0x000ea8000c1e1900 */
[----:B------:R-:W2:Y:S04]  /*01f0*/  LDG.E R5, desc[UR6][R12.64] ;  /* 0x000000060c057981 */ /* 0x000ea8000c1e1900 */
[----:B------:R-:W2:Y:S04]  /*0200*/  LDG.E R7, desc[UR6][R8.64] ;  /* 0x0000000608077981 */ /* 0x000ea8000c1e1900 */
[----:B------:R-:W3:Y:S01]  /*0210*/  LDG.E R27, desc[UR6][R22.64] ;  /* 0x00000006161b7981 */ /* 0x000ee2000c1e1900 */
[----:B------:R-:W0:Y:S01]  /*0220*/  S2UR UR5, SR_CgaCtaId ;  /* 0x00000000000579c3 */ /* 0x000e220000008800 */
[----:B------:R-:W-:-:S02]  /*0230*/  UMOV UR4, 0x400 ;  /* 0x0000040000047882 */ /* 0x000fc40000000000 */
[----:B0-----:R-:W-:-:S09]  /*0240*/  ULEA UR4, UR5, UR4, 0x18 ;  /* 0x0000000405047291 */ /* 0x001fd2000f8ec0ff */
[----:B--2---:R0:W-:Y:S04]  /*0250*/  STS.128 [UR4], R4 ;  /* 0x00000004ff007988 */ /* 0x0041e80008000c04 */
[----:B---3--:R0:W-:Y:S02]  /*0260*/  STS.128 [UR4+0x10], R24 ;  /* 0x00001018ff007988 */ /* 0x0081e40008000c04 */
.L_x_1:
[----:B------:R-:W-:Y:S05]  /*0270*/  BSYNC.RECONVERGENT B0 ;  /* 0x0000000000007941 */ /* 0x000fea0003800200 */
.L_x_0:
[----:B------:R-:W1:Y:S08]  /*0280*/  S2UR UR5, SR_CgaCtaId ;  /* 0x00000000000579c3 */ /* 0x000e700000008800 */
[----:B------:R-:W-:Y:S01]  /*0290*/  BAR.SYNC.DEFER_BLOCKING 0x0 ;  /* 0x0000000000007b1d */ /* 0x000fe20000010000 */
[----:B------:R-:W-:-:S05]  /*02a0*/  HFMA2 R2, -RZ, RZ, -1.875, 0 ;  /* 0xbf800000ff027431 */ /* 0x000fca00000001ff */
[----:B------:R-:W-:Y:S02]  /*02b0*/  UMOV UR4, 0x400 ;  /* 0x0000040000047882 */ /* 0x000fe40000000000 */
[----:B------:R-:W2:Y:S01]  /*02c0*/  LDC R0, c[0x0][0x360] ;  /* 0x0000d800ff007b82 */ /* 0x000ea20000000800 */
[----:B------:R-:W-:Y:S01]  /*02d0*/  BSSY.RECONVERGENT B0, `(.L_x_2) ;  /* 0x0000024000007945 */ /* 0x000fe20003800200 */
[----:B-1----:R-:W-:-:S09]  /*02e0*/  ULEA UR4, UR5, UR4, 0x18 ;  /* 0x0000000405047291 */ /* 0x002fd2000f8ec0ff */
[----:B------:R-:W1:Y:S04]  /*02f0*/  LDS.128 R8, [UR4] ;  /* 0x00000004ff087984 */ /* 0x000e680008000c00 */
[----:B0-----:R-:W0:Y:S01]  /*0300*/  LDS.128 R4, [UR4+0x10] ;  /* 0x00001004ff047984 */ /* 0x001e220008000c00 */
[----:B-1----:R-:W-:Y:S02]  /*0310*/  IADD3 R8, PT, PT, R8, R3, RZ ;  /* 0x0000000308087210 */ /* 0x002fe40007ffe0ff */
[----:B------:R-:W-:Y:S02]  /*0320*/  LEA R3, R3, UR4, 0x2 ;  /* 0x0000000403037c11 */ /* 0x000fe4000f8e10ff */
[----:B0-----:R-:W-:Y:S02]  /*0330*/  IADD3 R4, PT, PT, R10, R4, RZ ;  /* 0x000000040a047210 */ /* 0x001fe40007ffe0ff */
[----:B--2---:R-:W-:-:S02]  /*0340*/  LEA R0, R0, R3, 0x2 ;  /* 0x0000000300007211 */ /* 0x004fc400078e10ff */
[----:B------:R-:W-:Y:S02]  /*0350*/  ISETP.GE.AND P0, PT, R8, R4, PT ;  /* 0x000000040800720c */ /* 0x000fe40003f06270 */
[----:B------:R-:W-:-:S11]  /*0360*/  MOV R11, 0xffffffff ;  /* 0xffffffff000b7802 */ /* 0x000fd60000000f00 */
[----:B------:R-:W-:Y:S05]  /*0370*/  @P0 BRA `(.L_x_3) ;  /* 0x0000000000640947 */ /* 0x000fea0003800000 */
[----:B------:R-:W0:Y:S01]  /*0380*/  LDC.64 R10, c[0x0][0x398] ;  /* 0x0000e600ff0a7b82 */ /* 0x000e220000000a00 */
[----:B------:R-:W-:-:S07]  /*0390*/  IADD3 R9, PT, PT, R9, R8, RZ ;  /* 0x0000000809097210 */ /* 0x000fce0007ffe0ff */
[----:B------:R-:W1:Y:S08]  /*03a0*/  LDC.64 R14, c[0x0][0x388] ;  /* 0x0000e200ff0e7b82 */ /* 0x000e700000000a00 */
[----:B------:R-:W2:Y:S01]  /*03b0*/  LDC.64 R12, c[0x0][0x380] ;  /* 0x0000e000ff0c7b82 */ /* 0x000ea20000000a00 */
[----:B0-----:R-:W-:-:S07]  /*03c0*/  IMAD.WIDE R8, R9, 0x4, R10 ;  /* 0x0000000409087825 */ /* 0x001fce00078e020a */
[----:B------:R-:W0:Y:S01]  /*03d0*/  LDC.64 R16, c[0x0][0x390] ;  /* 0x0000e400ff107b82 */ /* 0x000e220000000a00 */
[----:B------:R-:W1:Y:S01]  /*03e0*/  LDG.E R11, desc[UR6][R8.64] ;  /* 0x00000006080b7981 */ /* 0x000e62000c1e1900 */
[----:B------:R-:W3:Y:S08]  /*03f0*/  F2I.TRUNC.NTZ R6, R6 ;  /* 0x0000000600067305 */ /* 0x000ef0000020f100 */
[----:B------:R-:W4:Y:S01]  /*0400*/  F2I.TRUNC.NTZ R5, R5 ;  /* 0x0000000500057305 */ /* 0x000f22000020f100 */
[----:B-1----:R-:W-:-:S04]  /*0410*/  IMAD.WIDE R14, R11, 0x4, R14 ;  /* 0x000000040b0e7825 */ /* 0x002fc800078e020e */
[C---:B--2---:R-:W-:Y:S02]  /*0420*/  IMAD.WIDE R12, R11.reuse, 0x4, R12 ;  /* 0x000000040b0c7825 */ /* 0x044fe400078e020c */
[----:B------:R-:W2:Y:S02]  /*0430*/  LDG.E R14, desc[UR6][R14.64] ;  /* 0x000000060e0e7981 */ /* 0x000ea4000c1e1900 */
[----:B0-----:R-:W-:Y:S02]  /*0440*/  IMAD.WIDE R16, R11, 0x4, R16 ;  /* 0x000000040b107825 */ /* 0x001fe400078e0210 */
[----:B------:R-:W5:Y:S04]  /*0450*/  LDG.E R12, desc[UR6][R12.64] ;  /* 0x000000060c0c7981 */ /* 0x000f68000c1e1900 */
[----:B------:R-:W5:Y:S01]  /*0460*/  LDG.E R16, desc[UR6][R16.64] ;  /* 0x0000000610107981 */ /* 0x000f62000c1e1900 */
[----:B------:R-:W0:Y:S01]  /*0470*/  F2I.TRUNC.NTZ R7, R7 ;  /* 0x0000000700077305 */ /* 0x000e22000020f100 */
[----:B---3--:R-:W-:-:S02]  /*0480*/  I2FP.F32.S32 R19, R6 ;  /* 0x0000000600137245 */ /* 0x008fc40000201400 */
[----:B----4-:R-:W-:Y:S02]  /*0490*/  I2FP.F32.S32 R9, R5 ;  /* 0x0000000500097245 */ /* 0x010fe40000201400 */
[----:B0-----:R-:W-:Y:S01]  /*04a0*/  I2FP.F32.S32 R21, R7 ;  /* 0x0000000700157245 */ /* 0x001fe20000201400 */
[----:B--2---:R-:W-:Y:S02]  /*04b0*/  FADD R19, R14, -R19 ;  /* 0x800000130e137221 */ /* 0x004fe40000000000 */
[----:B-----5:R-:W-:Y:S02]  /*04c0*/  FADD R9, R12, -R9 ;  /* 0x800000090c097221 */ /* 0x020fe40000000000 */
[----:B------:R-:W-:Y:S01]  /*04d0*/  FMUL R2, R19, R19 ;  /* 0x0000001313027220 */ /* 0x000fe20000400000 */
[----:B------:R-:W-:-:S03]  /*04e0*/  FADD R21, R16, -R21 ;  /* 0x8000001510157221 */ /* 0x000fc60000000000 */
[----:B------:R-:W-:-:S04]  /*04f0*/  FFMA R2, R9, R9, R2 ;  /* 0x0000000909027223 */ /* 0x000fc80000000002 */
[----:B------:R-:W-:-:S07]  /*0500*/  FFMA R2, R21, R21, R2 ;  /* 0x0000001515027223 */ /* 0x000fce0000000002 */
.L_x_3:
[----:B------:R-:W-:Y:S05]  /*0510*/  BSYNC.RECONVERGENT B0 ;  /* 0x0000000000007941 */ /* 0x000fea0003800200 */
.L_x_2:
[----:B------:R-:W-:Y:S04]  /*0520*/  STS [R3+0x20], R2 ;  /* 0x0000200203007388 */ /* 0x000fe80000000800 */
[----:B------:R-:W-:Y:S01]  /*0530*/  STS [R0+0x20], R11 ;  /* 0x0000200b00007388 */ /* 0x000fe20000000800 */
[----:B------:R-:W-:Y:S06]  /*0540*/  BAR.SYNC.DEFER_BLOCKING 0x0 ;  /* 0x0000000000007b1d */ /* 0x000fec0000010000 */
[----:B------:R-:W-:Y:S05]  /*0550*/  EXIT ;  /* 0x000000000000794d */ /* 0x000fea0003800000 */
.L_x_4:
[----:B------:R-:W-:-:S00]  /*0560*/  BRA `(.L_x_4) ;  /* 0xfffffffc00fc7947 */ /* 0x000fc0000383ffff */
[----:B------:R-:W-:-:S00]  /*0570*/  NOP ;  /* 0x0000000000007918 */ /* 0x000fc00000000000 */
        /* <DEDUP_REMOVED lines=8> */
.L_x_5:


//--------------------- .nv.shared.calcDir        --------------------------
	.section	.nv.shared.calcDir,"aw",@nobits
	.sectionflags	@""
	.align	16
	.zero		1024


//--------------------- .nv.shared.reserved.0     --------------------------
	.section	.nv.shared.reserved.0,"aw",@nobits
	.weak		__nv_reservedSMEM_offset_0_alias
	.size		__nv_reservedSMEM_offset_0_alias, 0, 64
	.other		__nv_reservedSMEM_offset_0_alias,@"STO_CUDA_RESERVED_SHARED STV_DEFAULT"
__nv_reservedSMEM_offset_0_alias:
	.zero		0
	.zero		64


//--------------------- .nv.constant0.calcDir     --------------------------
	.section	.nv.constant0.calcDir,"a",@progbits
	.sectionflags	@""
	.align	4
.nv.constant0.calcDir:
	.zero		1016


//--------------------- SYMBOLS --------------------------

	.type		.nv.reservedSmem.offset0,@object
	.size		.nv.reservedSmem.offset0,0x4
	.type		.nv.reservedSmem.cap,@object
	.size		.nv.reservedSmem.cap,0x4
